//
// Generated by NVIDIA NVVM Compiler
//
// Compiler Build ID: CL-36424714
// Cuda compilation tools, release 13.0, V13.0.88
// Based on NVVM 20.0.0
//

.version 9.0
.target sm_100
.address_size 64

	// .globl	_Z24solve_nqueen_cuda_kerneliiPjS_S_S_i
// _ZZ24solve_nqueen_cuda_kerneliiPjS_S_S_iE4mask has been demoted
// _ZZ24solve_nqueen_cuda_kerneliiPjS_S_S_iE6l_mask has been demoted
// _ZZ24solve_nqueen_cuda_kerneliiPjS_S_S_iE6r_mask has been demoted
// _ZZ24solve_nqueen_cuda_kerneliiPjS_S_S_iE1m has been demoted
// _ZZ24solve_nqueen_cuda_kerneliiPjS_S_S_iE3sum has been demoted

.visible .entry _Z24solve_nqueen_cuda_kerneliiPjS_S_S_i(
	.param .u32 _Z24solve_nqueen_cuda_kerneliiPjS_S_S_i_param_0,
	.param .u32 _Z24solve_nqueen_cuda_kerneliiPjS_S_S_i_param_1,
	.param .u64 .ptr .align 1 _Z24solve_nqueen_cuda_kerneliiPjS_S_S_i_param_2,
	.param .u64 .ptr .align 1 _Z24solve_nqueen_cuda_kerneliiPjS_S_S_i_param_3,
	.param .u64 .ptr .align 1 _Z24solve_nqueen_cuda_kerneliiPjS_S_S_i_param_4,
	.param .u64 .ptr .align 1 _Z24solve_nqueen_cuda_kerneliiPjS_S_S_i_param_5,
	.param .u32 _Z24solve_nqueen_cuda_kerneliiPjS_S_S_i_param_6
)
{
	.reg .pred 	%p<14>;
	.reg .b32 	%r<89>;
	.reg .b64 	%rd<15>;
	// demoted variable
	.shared .align 4 .b8 _ZZ24solve_nqueen_cuda_kerneliiPjS_S_S_iE4mask[3840];
	// demoted variable
	.shared .align 4 .b8 _ZZ24solve_nqueen_cuda_kerneliiPjS_S_S_iE6l_mask[3840];
	// demoted variable
	.shared .align 4 .b8 _ZZ24solve_nqueen_cuda_kerneliiPjS_S_S_iE6r_mask[3840];
	// demoted variable
	.shared .align 4 .b8 _ZZ24solve_nqueen_cuda_kerneliiPjS_S_S_iE1m[3840];
	// demoted variable
	.shared .align 4 .b8 _ZZ24solve_nqueen_cuda_kerneliiPjS_S_S_iE3sum[384];
	ld.param.u32 	%r24, [_Z24solve_nqueen_cuda_kerneliiPjS_S_S_i_param_0];
	ld.param.u32 	%r23, [_Z24solve_nqueen_cuda_kerneliiPjS_S_S_i_param_1];
	ld.param.u64 	%rd1, [_Z24solve_nqueen_cuda_kerneliiPjS_S_S_i_param_2];
	ld.param.u64 	%rd2, [_Z24solve_nqueen_cuda_kerneliiPjS_S_S_i_param_3];
	ld.param.u64 	%rd3, [_Z24solve_nqueen_cuda_kerneliiPjS_S_S_i_param_4];
	ld.param.u64 	%rd4, [_Z24solve_nqueen_cuda_kerneliiPjS_S_S_i_param_5];
	ld.param.u32 	%r25, [_Z24solve_nqueen_cuda_kerneliiPjS_S_S_i_param_6];
	mov.u32 	%r1, %tid.x;
	mov.u32 	%r2, %ctaid.x;
	mov.u32 	%r26, %ntid.x;
	mad.lo.s32 	%r3, %r2, %r26, %r1;
	mov.b32 	%r27, -1;
	shl.b32 	%r4, %r27, %r24;
	setp.ge.s32 	%p1, %r3, %r25;
	shl.b32 	%r28, %r1, 2;
	mov.u32 	%r29, _ZZ24solve_nqueen_cuda_kerneliiPjS_S_S_iE3sum;
	add.s32 	%r5, %r29, %r28;
	@%p1 bra 	$L__BB0_11;
	cvta.to.global.u64 	%rd5, %rd1;
	cvta.to.global.u64 	%rd6, %rd2;
	cvta.to.global.u64 	%rd7, %rd3;
	mul.wide.s32 	%rd8, %r3, 4;
	add.s64 	%rd9, %rd5, %rd8;
	ld.global.u32 	%r32, [%rd9];
	mul.lo.s32 	%r33, %r1, 40;
	mov.u32 	%r34, _ZZ24solve_nqueen_cuda_kerneliiPjS_S_S_iE4mask;
	add.s32 	%r6, %r34, %r33;
	st.shared.u32 	[%r6], %r32;
	add.s64 	%rd10, %rd6, %rd8;
	ld.global.u32 	%r35, [%rd10];
	mov.u32 	%r36, _ZZ24solve_nqueen_cuda_kerneliiPjS_S_S_iE6l_mask;
	add.s32 	%r7, %r36, %r33;
	st.shared.u32 	[%r7], %r35;
	add.s64 	%rd11, %rd7, %rd8;
	ld.global.u32 	%r37, [%rd11];
	mov.u32 	%r38, _ZZ24solve_nqueen_cuda_kerneliiPjS_S_S_iE6r_mask;
	add.s32 	%r8, %r38, %r33;
	st.shared.u32 	[%r8], %r37;
	or.b32  	%r39, %r35, %r32;
	or.b32  	%r40, %r39, %r37;
	mov.u32 	%r41, _ZZ24solve_nqueen_cuda_kerneliiPjS_S_S_iE1m;
	add.s32 	%r9, %r41, %r33;
	st.shared.u32 	[%r9], %r40;
	not.b32 	%r10, %r4;
	mov.b32 	%r88, 0;
	mov.u32 	%r87, %r88;
$L__BB0_2:
	shl.b32 	%r42, %r88, 2;
	add.s32 	%r13, %r9, %r42;
	ld.shared.u32 	%r14, [%r13];
	or.b32  	%r43, %r14, %r4;
	setp.ne.s32 	%p2, %r43, -1;
	@%p2 bra 	$L__BB0_4;
	add.s32 	%r88, %r88, -1;
	bra.uni 	$L__BB0_9;
$L__BB0_4:
	add.s32 	%r44, %r14, 1;
	not.b32 	%r45, %r14;
	and.b32  	%r16, %r44, %r45;
	or.b32  	%r46, %r44, %r14;
	st.shared.u32 	[%r13], %r46;
	and.b32  	%r47, %r16, %r10;
	setp.eq.s32 	%p3, %r47, 0;
	@%p3 bra 	$L__BB0_8;
	add.s32 	%r17, %r88, 1;
	setp.ne.s32 	%p4, %r17, %r23;
	@%p4 bra 	$L__BB0_7;
	add.s32 	%r87, %r87, 1;
	add.s32 	%r88, %r88, -1;
	bra.uni 	$L__BB0_9;
$L__BB0_7:
	add.s32 	%r49, %r6, %r42;
	ld.shared.u32 	%r50, [%r49];
	or.b32  	%r51, %r50, %r16;
	st.shared.u32 	[%r49+4], %r51;
	add.s32 	%r52, %r7, %r42;
	ld.shared.u32 	%r53, [%r52];
	or.b32  	%r54, %r53, %r16;
	shl.b32 	%r55, %r54, 1;
	st.shared.u32 	[%r52+4], %r55;
	add.s32 	%r56, %r8, %r42;
	ld.shared.u32 	%r57, [%r56];
	or.b32  	%r58, %r57, %r16;
	shr.u32 	%r59, %r58, 1;
	st.shared.u32 	[%r56+4], %r59;
	or.b32  	%r60, %r51, %r55;
	or.b32  	%r61, %r60, %r59;
	st.shared.u32 	[%r13+4], %r61;
	mov.u32 	%r88, %r17;
	bra.uni 	$L__BB0_9;
$L__BB0_8:
	add.s32 	%r88, %r88, -1;
$L__BB0_9:
	setp.gt.s32 	%p5, %r88, -1;
	@%p5 bra 	$L__BB0_2;
	st.shared.u32 	[%r5], %r87;
	bra.uni 	$L__BB0_12;
$L__BB0_11:
	mov.b32 	%r30, 0;
	st.shared.u32 	[%r5], %r30;
$L__BB0_12:
	bar.sync 	0;
	and.b32  	%r62, %r1, 992;
	setp.ne.s32 	%p6, %r62, 0;
	@%p6 bra 	$L__BB0_14;
	ld.shared.u32 	%r63, [%r5+256];
	ld.shared.u32 	%r64, [%r5];
	add.s32 	%r65, %r64, %r63;
	st.shared.u32 	[%r5], %r65;
$L__BB0_14:
	bar.sync 	0;
	setp.gt.u32 	%p7, %r1, 31;
	@%p7 bra 	$L__BB0_16;
	ld.shared.u32 	%r66, [%r5+128];
	ld.shared.u32 	%r67, [%r5];
	add.s32 	%r68, %r67, %r66;
	st.shared.u32 	[%r5], %r68;
$L__BB0_16:
	bar.sync 	0;
	setp.gt.u32 	%p8, %r1, 15;
	@%p8 bra 	$L__BB0_18;
	ld.shared.u32 	%r69, [%r5+64];
	ld.shared.u32 	%r70, [%r5];
	add.s32 	%r71, %r70, %r69;
	st.shared.u32 	[%r5], %r71;
$L__BB0_18:
	bar.sync 	0;
	setp.gt.u32 	%p9, %r1, 7;
	@%p9 bra 	$L__BB0_20;
	ld.shared.u32 	%r72, [%r5+32];
	ld.shared.u32 	%r73, [%r5];
	add.s32 	%r74, %r73, %r72;
	st.shared.u32 	[%r5], %r74;
$L__BB0_20:
	bar.sync 	0;
	setp.gt.u32 	%p10, %r1, 3;
	@%p10 bra 	$L__BB0_22;
	ld.shared.u32 	%r75, [%r5+16];
	ld.shared.u32 	%r76, [%r5];
	add.s32 	%r77, %r76, %r75;
	st.shared.u32 	[%r5], %r77;
$L__BB0_22:
	bar.sync 	0;
	setp.gt.u32 	%p11, %r1, 1;
	@%p11 bra 	$L__BB0_24;
	ld.shared.u32 	%r78, [%r5+8];
	ld.shared.u32 	%r79, [%r5];
	add.s32 	%r80, %r79, %r78;
	st.shared.u32 	[%r5], %r80;
$L__BB0_24:
	bar.sync 	0;
	setp.ne.s32 	%p12, %r1, 0;
	@%p12 bra 	$L__BB0_26;
	ld.shared.u32 	%r81, [_ZZ24solve_nqueen_cuda_kerneliiPjS_S_S_iE3sum+4];
	ld.shared.u32 	%r82, [_ZZ24solve_nqueen_cuda_kerneliiPjS_S_S_iE3sum];
	add.s32 	%r83, %r82, %r81;
	st.shared.u32 	[_ZZ24solve_nqueen_cuda_kerneliiPjS_S_S_iE3sum], %r83;
$L__BB0_26:
	setp.ne.s32 	%p13, %r1, 0;
	bar.sync 	0;
	@%p13 bra 	$L__BB0_28;
	ld.shared.u32 	%r84, [_ZZ24solve_nqueen_cuda_kerneliiPjS_S_S_iE3sum];
	cvta.to.global.u64 	%rd12, %rd4;
	mul.wide.u32 	%rd13, %r2, 4;
	add.s64 	%rd14, %rd12, %rd13;
	st.global.u32 	[%rd14], %r84;
$L__BB0_28:
	ret;

}


// ===== COMPILED SASS (sm_100) =====

	.target	sm_100

	.elftype	@"ET_EXEC"


//--------------------- .note.nv.tkinfo           --------------------------
	.section	.note.nv.tkinfo,"",@"SHT_NOTE"
	.sectionflags	@"SHF_NOTE_NV_TKINFO"
	.tkinfo
        /*0018*/ 	.word	0x00000002
        /*0030*/ 	.string	""
        /*0030*/ 	.string	"ptxas"
        /*0030*/ 	.string	"Cuda compilation tools, release 13.0, V13.0.88"
        /*0030*/ 	.string	"Build cuda_13.0.r13.0/compiler.36424714_0"
        /*0030*/ 	.string	"-arch sm_100 -m 64 "



//--------------------- .note.nv.cuinfo           --------------------------
	.section	.note.nv.cuinfo,"",@"SHT_NOTE"
	.sectionflags	@"SHF_NOTE_NV_CUINFO"
        /*0018*/ 	.short	0x0002
        /*001a*/ 	.short	0x0064
        /*001c*/ 	.short	0x0082
	.zero		2


//--------------------- .nv.info                  --------------------------
	.section	.nv.info,"",@"SHT_CUDA_INFO"
	.align	4


	//----- nvinfo : EIATTR_REGCOUNT
	.align		4
        /*0000*/ 	.byte	0x04, 0x2f
        /*0002*/ 	.short	(.L_1 - .L_0)
	.align		4
.L_0:
        /*0004*/ 	.word	index@(_Z24solve_nqueen_cuda_kerneliiPjS_S_S_i)
        /*0008*/ 	.word	0x00000016


	//----- nvinfo : EIATTR_FRAME_SIZE
	.align		4
.L_1:
        /*000c*/ 	.byte	0x04, 0x11
        /*000e*/ 	.short	(.L_3 - .L_2)
	.align		4
.L_2:
        /*0010*/ 	.word	index@(_Z24solve_nqueen_cuda_kerneliiPjS_S_S_i)
        /*0014*/ 	.word	0x00000000


	//----- nvinfo : EIATTR_MIN_STACK_SIZE
	.align		4
.L_3:
        /*0018*/ 	.byte	0x04, 0x12
        /*001a*/ 	.short	(.L_5 - .L_4)
	.align		4
.L_4:
        /*001c*/ 	.word	index@(_Z24solve_nqueen_cuda_kerneliiPjS_S_S_i)
        /*0020*/ 	.word	0x00000000
.L_5:


//--------------------- .nv.compat                --------------------------
	.section	.nv.compat,"",@"SHT_CUDA_COMPAT_INFO"
	.align	4
        /*0000*/ 	.byte	0x02, 0x09, 0x00, 0x00, 0x02, 0x02, 0x01, 0x00, 0x02, 0x05, 0x05, 0x00, 0x03, 0x07, 0x01, 0x01
        /*0010*/ 	.byte	0x02, 0x03, 0x00, 0x00, 0x02, 0x06, 0x01, 0x00, 0x04, 0x0b, 0x08, 0x00, 0x09, 0x00, 0x00, 0x00
        /*0020*/ 	.byte	0x00, 0x00, 0x00, 0x00


//--------------------- .nv.info._Z24solve_nqueen_cuda_kerneliiPjS_S_S_i --------------------------
	.section	.nv.info._Z24solve_nqueen_cuda_kerneliiPjS_S_S_i,"",@"SHT_CUDA_INFO"
	.sectionflags	@""
	.align	4


	//----- nvinfo : EIATTR_CUDA_API_VERSION
	.align		4
        /*0000*/ 	.byte	0x04, 0x37
        /*0002*/ 	.short	(.L_7 - .L_6)
.L_6:
        /*0004*/ 	.word	0x00000082


	//----- nvinfo : EIATTR_KPARAM_INFO
	.align		4
.L_7:
        /*0008*/ 	.byte	0x04, 0x17
        /*000a*/ 	.short	(.L_9 - .L_8)
.L_8:
        /*000c*/ 	.word	0x00000000
        /*0010*/ 	.short	0x0006
        /*0012*/ 	.short	0x0028
        /*0014*/ 	.byte	0x00, 0xf0, 0x11, 0x00


	//----- nvinfo : EIATTR_KPARAM_INFO
	.align		4
.L_9:
        /*0018*/ 	.byte	0x04, 0x17
        /*001a*/ 	.short	(.L_11 - .L_10)
.L_10:
        /*001c*/ 	.word	0x00000000
        /*0020*/ 	.short	0x0005
        /*0022*/ 	.short	0x0020
        /*0024*/ 	.byte	0x00, 0xf5, 0x21, 0x00


	//----- nvinfo : EIATTR_KPARAM_INFO
	.align		4
.L_11:
        /*0028*/ 	.byte	0x04, 0x17
        /*002a*/ 	.short	(.L_13 - .L_12)
.L_12:
        /*002c*/ 	.word	0x00000000
        /*0030*/ 	.short	0x0004
        /*0032*/ 	.short	0x0018
        /*0034*/ 	.byte	0x00, 0xf5, 0x21, 0x00


	//----- nvinfo : EIATTR_KPARAM_INFO
	.align		4
.L_13:
        /*0038*/ 	.byte	0x04, 0x17
        /*003a*/ 	.short	(.L_15 - .L_14)
.L_14:
        /*003c*/ 	.word	0x00000000
        /*0040*/ 	.short	0x0003
        /*0042*/ 	.short	0x0010
        /*0044*/ 	.byte	0x00, 0xf5, 0x21, 0x00


	//----- nvinfo : EIATTR_KPARAM_INFO
	.align		4
.L_15:
        /*0048*/ 	.byte	0x04, 0x17
        /*004a*/ 	.short	(.L_17 - .L_16)
.L_16:
        /*004c*/ 	.word	0x00000000
        /*0050*/ 	.short	0x0002
        /*0052*/ 	.short	0x0008
        /*0054*/ 	.byte	0x00, 0xf5, 0x21, 0x00


	//----- nvinfo : EIATTR_KPARAM_INFO
	.align		4
.L_17:
        /*0058*/ 	.byte	0x04, 0x17
        /*005a*/ 	.short	(.L_19 - .L_18)
.L_18:
        /*005c*/ 	.word	0x00000000
        /*0060*/ 	.short	0x0001
        /*0062*/ 	.short	0x0004
        /*0064*/ 	.byte	0x00, 0xf0, 0x11, 0x00


	//----- nvinfo : EIATTR_KPARAM_INFO
	.align		4
.L_19:
        /*0068*/ 	.byte	0x04, 0x17
        /*006a*/ 	.short	(.L_21 - .L_20)
.L_20:
        /*006c*/ 	.word	0x00000000
        /*0070*/ 	.short	0x0000
        /*0072*/ 	.short	0x0000
        /*0074*/ 	.byte	0x00, 0xf0, 0x11, 0x00


	//----- nvinfo : EIATTR_SPARSE_MMA_MASK
	.align		4
.L_21:
        /*0078*/ 	.byte	0x03, 0x50
        /*007a*/ 	.short	0x0000


	//----- nvinfo : EIATTR_MAXREG_COUNT
	.align		4
        /*007c*/ 	.byte	0x03, 0x1b
        /*007e*/ 	.short	0x00ff


	//----- nvinfo : EIATTR_NUM_BARRIERS
	.align		4
        /*0080*/ 	.byte	0x02, 0x4c
        /*0082*/ 	.byte	0x01
	.zero		1


	//----- nvinfo : EIATTR_MERCURY_ISA_VERSION
	.align		4
        /*0084*/ 	.byte	0x03, 0x5f
        /*0086*/ 	.short	0x0101


	//----- nvinfo : EIATTR_VRC_CTA_INIT_COUNT
	.align		4
        /*0088*/ 	.byte	0x02, 0x4a
	.zero		1
	.zero		1


	//----- nvinfo : EIATTR_EXIT_INSTR_OFFSETS
	.align		4
        /*008c*/ 	.byte	0x04, 0x1c
        /*008e*/ 	.short	(.L_23 - .L_22)


	//   ....[0]....
.L_22:
        /*0090*/ 	.word	0x000008a0


	//   ....[1]....
        /*0094*/ 	.word	0x00000920


	//----- nvinfo : EIATTR_CRS_STACK_SIZE
	.align		4
.L_23:
        /*0098*/ 	.byte	0x04, 0x1e
        /*009a*/ 	.short	(.L_25 - .L_24)
.L_24:
        /*009c*/ 	.word	0x00000000


	//----- nvinfo : EIATTR_CBANK_PARAM_SIZE
	.align		4
.L_25:
        /*00a0*/ 	.byte	0x03, 0x19
        /*00a2*/ 	.short	0x002c


	//----- nvinfo : EIATTR_PARAM_CBANK
	.align		4
        /*00a4*/ 	.byte	0x04, 0x0a
        /*00a6*/ 	.short	(.L_27 - .L_26)
	.align		4
.L_26:
        /*00a8*/ 	.word	index@(.nv.constant0._Z24solve_nqueen_cuda_kerneliiPjS_S_S_i)
        /*00ac*/ 	.short	0x0380
        /*00ae*/ 	.short	0x002c


	//----- nvinfo : EIATTR_SW_WAR
	.align		4
.L_27:
        /*00b0*/ 	.byte	0x04, 0x36
        /*00b2*/ 	.short	(.L_29 - .L_28)
.L_28:
        /*00b4*/ 	.word	0x00000008
.L_29:


//--------------------- .nv.callgraph             --------------------------
	.section	.nv.callgraph,"",@"SHT_CUDA_CALLGRAPH"
	.align	4
	.sectionentsize	8
	.align		4
        /*0000*/ 	.word	0x00000000
	.align		4
        /*0004*/ 	.word	0xffffffff
	.align		4
        /*0008*/ 	.word	0x00000000
	.align		4
        /*000c*/ 	.word	0xfffffffe
	.align		4
        /*0010*/ 	.word	0x00000000
	.align		4
        /*0014*/ 	.word	0xfffffffd
	.align		4
        /*0018*/ 	.word	0x00000000
	.align		4
        /*001c*/ 	.word	0xfffffffc


//--------------------- .text._Z24solve_nqueen_cuda_kerneliiPjS_S_S_i --------------------------
	.section	.text._Z24solve_nqueen_cuda_kerneliiPjS_S_S_i,"ax",@progbits
	.align	128
        .global         _Z24solve_nqueen_cuda_kerneliiPjS_S_S_i
        .type           _Z24solve_nqueen_cuda_kerneliiPjS_S_S_i,@function
        .size           _Z24solve_nqueen_cuda_kerneliiPjS_S_S_i,(.L_x_9 - _Z24solve_nqueen_cuda_kerneliiPjS_S_S_i)
        .other          _Z24solve_nqueen_cuda_kerneliiPjS_S_S_i,@"STO_CUDA_ENTRY STV_DEFAULT"
_Z24solve_nqueen_cuda_kerneliiPjS_S_S_i:
.text._Z24solve_nqueen_cuda_kerneliiPjS_S_S_i:
[----:B------:R-:W-:Y:S01]  /*0000*/  LDC R1, c[0x0][0x37c] ;  /* 0x0000df00ff017b82 */ /* 0x000fe20000000800 */
[----:B------:R-:W0:Y:S01]  /*0010*/  S2R R3, SR_TID.X ;  /* 0x0000000000037919 */ /* 0x000e220000002100 */
[----:B------:R-:W0:Y:S01]  /*0020*/  LDCU UR5, c[0x0][0x360] ;  /* 0x00006c00ff0577ac */ /* 0x000e220008000800 */
[----:B------:R-:W-:Y:S01]  /*0030*/  MOV R4, 0x400 ;  /* 0x0000040000047802 */ /* 0x000fe20000000f00 */
[----:B------:R-:W-:Y:S01]  /*0040*/  BSSY.RECONVERGENT B0, `(.L_x_0) ;  /* 0x0000058000007945 */ /* 0x000fe20003800200 */
[----:B------:R-:W0:Y:S01]  /*0050*/  S2R R0, SR_CTAID.X ;  /* 0x0000000000007919 */ /* 0x000e220000002500 */
[----:B------:R-:W1:Y:S02]  /*0060*/  LDCU UR8, c[0x0][0x3a8] ;  /* 0x00007500ff0877ac */ /* 0x000e640008000800 */
[----:B------:R-:W-:Y:S01]  /*0070*/  VIADD R2, R4, 0x3c00 ;  /* 0x00003c0004027836 */ /* 0x000fe20000000000 */
[----:B------:R-:W2:Y:S01]  /*0080*/  S2R R17, SR_CgaCtaId ;  /* 0x0000000000117919 */ /* 0x000ea20000008800 */
[----:B------:R-:W3:Y:S01]  /*0090*/  LDCU UR4, c[0x0][0x380] ;  /* 0x00007000ff0477ac */ /* 0x000ee20008000800 */
[----:B------:R-:W4:Y:S01]  /*00a0*/  LDCU.64 UR6, c[0x0][0x358] ;  /* 0x00006b00ff0677ac */ /* 0x000f220008000a00 */
[----:B------:R-:W0:Y:S02]  /*00b0*/  LDCU UR9, c[0x0][0x384] ;  /* 0x00007080ff0977ac */ /* 0x000e240008000800 */
[----:B0-----:R-:W-:Y:S01]  /*00c0*/  IMAD R5, R0, UR5, R3 ;  /* 0x0000000500057c24 */ /* 0x001fe2000f8e0203 */
[----:B------:R-:W-:-:S02]  /*00d0*/  UMOV UR5, 0xffffffff ;  /* 0xffffffff00057882 */ /* 0x000fc40000000000 */
[----:B---3--:R-:W-:Y:S01]  /*00e0*/  USHF.L.U32 UR4, UR5, UR4, URZ ;  /* 0x0000000405047299 */ /* 0x008fe200080006ff */
[----:B--2---:R-:W-:Y:S02]  /*00f0*/  LEA R2, R17, R2, 0x18 ;  /* 0x0000000211027211 */ /* 0x004fe400078ec0ff */
[----:B-1----:R-:W-:-:S03]  /*0100*/  ISETP.GE.AND P0, PT, R5, UR8, PT ;  /* 0x0000000805007c0c */ /* 0x002fc6000bf06270 */
[----:B------:R-:W-:-:S10]  /*0110*/  IMAD R2, R3, 0x4, R2 ;  /* 0x0000000403027824 */ /* 0x000fd400078e0202 */
[----:B----4-:R-:W-:Y:S05]  /*0120*/  @P0 BRA `(.L_x_1) ;  /* 0x0000000400200947 */ /* 0x010fea0003800000 */
[----:B------:R-:W0:Y:S08]  /*0130*/  LDC.64 R8, c[0x0][0x390] ;  /* 0x0000e400ff087b82 */ /* 0x000e300000000a00 */
[----:B------:R-:W1:Y:S08]  /*0140*/  LDC.64 R10, c[0x0][0x398] ;  /* 0x0000e600ff0a7b82 */ /* 0x000e700000000a00 */
[----:B------:R-:W2:Y:S01]  /*0150*/  LDC.64 R6, c[0x0][0x388] ;  /* 0x0000e200ff067b82 */ /* 0x000ea20000000a00 */
[----:B0-----:R-:W-:-:S06]  /*0160*/  IMAD.WIDE R8, R5, 0x4, R8 ;  /* 0x0000000405087825 */ /* 0x001fcc00078e0208 */
[----:B------:R-:W3:Y:S01]  /*0170*/  LDG.E R8, desc[UR6][R8.64] ;  /* 0x0000000608087981 */ /* 0x000ee2000c1e1900 */
[----:B-1----:R-:W-:-:S06]  /*0180*/  IMAD.WIDE R10, R5, 0x4, R10 ;  /* 0x00000004050a7825 */ /* 0x002fcc00078e020a */
[----:B------:R-:W3:Y:S01]  /*0190*/  LDG.E R11, desc[UR6][R10.64] ;  /* 0x000000060a0b7981 */ /* 0x000ee2000c1e1900 */
[----:B--2---:R-:W-:-:S05]  /*01a0*/  IMAD.WIDE R6, R5, 0x4, R6 ;  /* 0x0000000405067825 */ /* 0x004fca00078e0206 */
[----:B------:R0:W3:Y:S01]  /*01b0*/  LDG.E R13, desc[UR6][R6.64] ;  /* 0x00000006060d7981 */ /* 0x0000e2000c1e1900 */
[C---:B------:R-:W-:Y:S02]  /*01c0*/  VIADD R5, R4.reuse, 0xf00 ;  /* 0x00000f0004057836 */ /* 0x040fe40000000000 */
[C---:B------:R-:W-:Y:S02]  /*01d0*/  VIADD R14, R4.reuse, 0x1e00 ;  /* 0x00001e00040e7836 */ /* 0x040fe40000000000 */
[----:B------:R-:W-:Y:S01]  /*01e0*/  VIADD R15, R4, 0x2d00 ;  /* 0x00002d00040f7836 */ /* 0x000fe20000000000 */
[C---:B------:R-:W-:Y:S02]  /*01f0*/  LEA R4, R17.reuse, R4, 0x18 ;  /* 0x0000000411047211 */ /* 0x040fe400078ec0ff */
[C---:B------:R-:W-:Y:S02]  /*0200*/  LEA R12, R17.reuse, R5, 0x18 ;  /* 0x00000005110c7211 */ /* 0x040fe400078ec0ff */
[----:B------:R-:W-:-:S02]  /*0210*/  LEA R14, R17, R14, 0x18 ;  /* 0x0000000e110e7211 */ /* 0x000fc400078ec0ff */
[----:B------:R-:W-:Y:S01]  /*0220*/  LEA R16, R17, R15, 0x18 ;  /* 0x0000000f11107211 */ /* 0x000fe200078ec0ff */
[C---:B------:R-:W-:Y:S02]  /*0230*/  IMAD R4, R3.reuse, 0x28, R4 ;  /* 0x0000002803047824 */ /* 0x040fe400078e0204 */
[C---:B------:R-:W-:Y:S02]  /*0240*/  IMAD R5, R3.reuse, 0x28, R12 ;  /* 0x0000002803057824 */ /* 0x040fe400078e020c */
[C---:B0-----:R-:W-:Y:S02]  /*0250*/  IMAD R6, R3.reuse, 0x28, R14 ;  /* 0x0000002803067824 */ /* 0x041fe400078e020e */
[----:B------:R-:W-:Y:S02]  /*0260*/  IMAD R7, R3, 0x28, R16 ;  /* 0x0000002803077824 */ /* 0x000fe400078e0210 */
[----:B------:R-:W-:Y:S01]  /*0270*/  HFMA2 R12, -RZ, RZ, 0, 0 ;  /* 0x00000000ff0c7431 */ /* 0x000fe200000001ff */
[----:B------:R-:W-:Y:S01]  /*0280*/  BSSY.RECONVERGENT B1, `(.L_x_2) ;  /* 0x0000030000017945 */ /* 0x000fe20003800200 */
[----:B------:R-:W-:Y:S01]  /*0290*/  IMAD.MOV.U32 R9, RZ, RZ, RZ ;  /* 0x000000ffff097224 */ /* 0x000fe200078e00ff */
[----:B---3--:R-:W-:Y:S01]  /*02a0*/  LOP3.LUT R10, R11, R8, R13, 0xfe, !PT ;  /* 0x000000080b0a7212 */ /* 0x008fe200078efe0d */
[----:B------:R0:W-:Y:S04]  /*02b0*/  STS [R4], R13 ;  /* 0x0000000d04007388 */ /* 0x0001e80000000800 */
[----:B------:R0:W-:Y:S04]  /*02c0*/  STS [R5], R8 ;  /* 0x0000000805007388 */ /* 0x0001e80000000800 */
[----:B------:R0:W-:Y:S04]  /*02d0*/  STS [R6], R11 ;  /* 0x0000000b06007388 */ /* 0x0001e80000000800 */
[----:B------:R0:W-:Y:S02]  /*02e0*/  STS [R7], R10 ;  /* 0x0000000a07007388 */ /* 0x0001e40000000800 */
.L_x_6:
[----:B0-----:R-:W-:Y:S01]  /*02f0*/  IMAD R17, R12, 0x4, R7 ;  /* 0x000000040c117824 */ /* 0x001fe200078e0207 */
[----:B------:R-:W-:Y:S01]  /*0300*/  BSSY.RECONVERGENT B2, `(.L_x_3) ;  /* 0x0000025000027945 */ /* 0x000fe20003800200 */
[----:B------:R-:W-:-:S03]  /*0310*/  IMAD.MOV.U32 R15, RZ, RZ, R12 ;  /* 0x000000ffff0f7224 */ /* 0x000fc600078e000c */
[----:B0-----:R-:W0:Y:S02]  /*0320*/  LDS R11, [R17] ;  /* 0x00000000110b7984 */ /* 0x001e240000000800 */
[----:B0-----:R-:W-:-:S04]  /*0330*/  LOP3.LUT R8, R11, UR4, RZ, 0xfc, !PT ;  /* 0x000000040b087c12 */ /* 0x001fc8000f8efcff */
[----:B------:R-:W-:-:S13]  /*0340*/  ISETP.NE.AND P0, PT, R8, -0x1, PT ;  /* 0xffffffff0800780c */ /* 0x000fda0003f05270 */
[----:B------:R-:W-:Y:S01]  /*0350*/  @!P0 VIADD R12, R12, 0xffffffff ;  /* 0xffffffff0c0c8836 */ /* 0x000fe20000000000 */
[----:B------:R-:W-:Y:S06]  /*0360*/  @!P0 BRA `(.L_x_4) ;  /* 0x0000000000788947 */ /* 0x000fec0003800000 */
[----:B------:R-:W-:-:S04]  /*0370*/  IADD3 R8, PT, PT, R11, 0x1, RZ ;  /* 0x000000010b087810 */ /* 0x000fc80007ffe0ff */
[CC--:B------:R-:W-:Y:S02]  /*0380*/  LOP3.LUT R10, R8.reuse, R11.reuse, RZ, 0xfc, !PT ;  /* 0x0000000b080a7212 */ /* 0x0c0fe400078efcff */
[----:B------:R-:W-:-:S03]  /*0390*/  LOP3.LUT R19, R8, R11, RZ, 0x30, !PT ;  /* 0x0000000b08137212 */ /* 0x000fc600078e30ff */
[----:B------:R0:W-:Y:S01]  /*03a0*/  STS [R17], R10 ;  /* 0x0000000a11007388 */ /* 0x0001e20000000800 */
[----:B------:R-:W-:-:S13]  /*03b0*/  LOP3.LUT P0, RZ, R19, UR4, RZ, 0x30, !PT ;  /* 0x0000000413ff7c12 */ /* 0x000fda000f8030ff */
[----:B0-----:R-:W-:Y:S05]  /*03c0*/  @!P0 BRA `(.L_x_5) ;  /* 0x00000000005c8947 */ /* 0x001fea0003800000 */
[----:B------:R-:W-:-:S05]  /*03d0*/  VIADD R18, R15, 0x1 ;  /* 0x000000010f127836 */ /* 0x000fca0000000000 */
[----:B------:R-:W-:-:S13]  /*03e0*/  ISETP.NE.AND P0, PT, R18, UR9, PT ;  /* 0x0000000912007c0c */ /* 0x000fda000bf05270 */
[----:B------:R-:W-:Y:S02]  /*03f0*/  @!P0 VIADD R9, R9, 0x1 ;  /* 0x0000000109098836 */ /* 0x000fe40000000000 */
[----:B------:R-:W-:Y:S01]  /*0400*/  @!P0 VIADD R12, R15, 0xffffffff ;  /* 0xffffffff0f0c8836 */ /* 0x000fe20000000000 */
[----:B------:R-:W-:Y:S06]  /*0410*/  @!P0 BRA `(.L_x_4) ;  /* 0x00000000004c8947 */ /* 0x000fec0003800000 */
[C---:B------:R-:W-:Y:S02]  /*0420*/  IMAD R8, R15.reuse, 0x4, R4 ;  /* 0x000000040f087824 */ /* 0x040fe400078e0204 */
[----:B------:R-:W-:-:S03]  /*0430*/  IMAD R14, R15, 0x4, R6 ;  /* 0x000000040f0e7824 */ /* 0x000fc600078e0206 */
[----:B------:R-:W0:Y:S02]  /*0440*/  LDS R10, [R8] ;  /* 0x00000000080a7984 */ /* 0x000e240000000800 */
[----:B0-----:R-:W-:Y:S02]  /*0450*/  LOP3.LUT R11, R10, R19, RZ, 0xfc, !PT ;  /* 0x000000130a0b7212 */ /* 0x001fe400078efcff */
[----:B------:R-:W-:-:S03]  /*0460*/  LEA R10, R15, R5, 0x2 ;  /* 0x000000050f0a7211 */ /* 0x000fc600078e10ff */
[----:B------:R-:W-:Y:S04]  /*0470*/  STS [R8+0x4], R11 ;  /* 0x0000040b08007388 */ /* 0x000fe80000000800 */
[----:B------:R-:W0:Y:S02]  /*0480*/  LDS R12, [R10] ;  /* 0x000000000a0c7984 */ /* 0x000e240000000800 */
[----:B0-----:R-:W-:-:S05]  /*0490*/  LOP3.LUT R12, R12, R19, RZ, 0xfc, !PT ;  /* 0x000000130c0c7212 */ /* 0x001fca00078efcff */
[----:B------:R-:W-:-:S05]  /*04a0*/  IMAD.SHL.U32 R13, R12, 0x2, RZ ;  /* 0x000000020c0d7824 */ /* 0x000fca00078e00ff */
[----:B------:R-:W-:Y:S04]  /*04b0*/  STS [R10+0x4], R13 ;  /* 0x0000040d0a007388 */ /* 0x000fe80000000800 */
[----:B------:R-:W0:Y:S02]  /*04c0*/  LDS R12, [R14] ;  /* 0x000000000e0c7984 */ /* 0x000e240000000800 */
[----:B0-----:R-:W-:-:S04]  /*04d0*/  LOP3.LUT R12, R12, R19, RZ, 0xfc, !PT ;  /* 0x000000130c0c7212 */ /* 0x001fc800078efcff */
[----:B------:R-:W-:Y:S01]  /*04e0*/  SHF.R.U32.HI R16, RZ, 0x1, R12 ;  /* 0x00000001ff107819 */ /* 0x000fe2000001160c */
[----:B------:R-:W-:-:S03]  /*04f0*/  IMAD.MOV.U32 R12, RZ, RZ, R18 ;  /* 0x000000ffff0c7224 */ /* 0x000fc600078e0012 */
[----:B------:R-:W-:Y:S01]  /*0500*/  LOP3.LUT R15, R16, R11, R13, 0xfe, !PT ;  /* 0x0000000b100f7212 */ /* 0x000fe200078efe0d */
[----:B------:R0:W-:Y:S04]  /*0510*/  STS [R14+0x4], R16 ;  /* 0x000004100e007388 */ /* 0x0001e80000000800 */
[----:B------:R0:W-:Y:S01]  /*0520*/  STS [R17+0x4], R15 ;  /* 0x0000040f11007388 */ /* 0x0001e20000000800 */
[----:B------:R-:W-:Y:S05]  /*0530*/  BRA `(.L_x_4) ;  /* 0x0000000000047947 */ /* 0x000fea0003800000 */
.L_x_5:
[----:B------:R-:W-:-:S07]  /*0540*/  VIADD R12, R15, 0xffffffff ;  /* 0xffffffff0f0c7836 */ /* 0x000fce0000000000 */
.L_x_4:
[----:B------:R-:W-:Y:S05]  /*0550*/  BSYNC.RECONVERGENT B2 ;  /* 0x0000000000027941 */ /* 0x000fea0003800200 */
.L_x_3:
[----:B------:R-:W-:-:S13]  /*0560*/  ISETP.GT.AND P0, PT, R12, -0x1, PT ;  /* 0xffffffff0c00780c */ /* 0x000fda0003f04270 */
[----:B------:R-:W-:Y:S05]  /*0570*/  @P0 BRA `(.L_x_6) ;  /* 0xfffffffc005c0947 */ /* 0x000fea000383ffff */
[----:B------:R-:W-:Y:S05]  /*0580*/  BSYNC.RECONVERGENT B1 ;  /* 0x0000000000017941 */ /* 0x000fea0003800200 */
.L_x_2:
[----:B------:R1:W-:Y:S01]  /*0590*/  STS [R2], R9 ;  /* 0x0000000902007388 */ /* 0x0003e20000000800 */
[----:B------:R-:W-:Y:S05]  /*05a0*/  BRA `(.L_x_7) ;  /* 0x0000000000047947 */ /* 0x000fea0003800000 */
.L_x_1:
[----:B------:R0:W-:Y:S02]  /*05b0*/  STS [R2], RZ ;  /* 0x000000ff02007388 */ /* 0x0001e40000000800 */
.L_x_7:
[----:B------:R-:W-:Y:S05]  /*05c0*/  BSYNC.RECONVERGENT B0 ;  /* 0x0000000000007941 */ /* 0x000fea0003800200 */
.L_x_0:
[----:B------:R-:W-:Y:S01]  /*05d0*/  BAR.SYNC.DEFER_BLOCKING 0x0 ;  /* 0x0000000000007b1d */ /* 0x000fe20000010000 */
[C---:B------:R-:W-:Y:S02]  /*05e0*/  LOP3.LUT P0, RZ, R3.reuse, 0x3e0, RZ, 0xc0, !PT ;  /* 0x000003e003ff7812 */ /* 0x040fe4000780c0ff */
[C---:B------:R-:W-:Y:S02]  /*05f0*/  ISETP.GT.U32.AND P1, PT, R3.reuse, 0x1f, PT ;  /* 0x0000001f0300780c */ /* 0x040fe40003f24070 */
[----:B------:R-:W-:-:S13]  /*0600*/  ISETP.NE.AND P2, PT, R3, RZ, PT ;  /* 0x000000ff0300720c */ /* 0x000fda0003f45270 */
[----:B------:R-:W2:Y:S01]  /*0610*/  @!P2 S2R R6, SR_CgaCtaId ;  /* 0x000000000006a919 */ /* 0x000ea20000008800 */
[----:B------:R-:W-:Y:S04]  /*0620*/  @!P0 LDS R4, [R2+0x100] ;  /* 0x0001000002048984 */ /* 0x000fe80000000800 */
[----:B------:R-:W3:Y:S02]  /*0630*/  @!P0 LDS R5, [R2] ;  /* 0x0000000002058984 */ /* 0x000ee40000000800 */
[----:B---3--:R-:W-:-:S05]  /*0640*/  @!P0 IADD3 R5, PT, PT, R4, R5, RZ ;  /* 0x0000000504058210 */ /* 0x008fca0007ffe0ff */
[----:B------:R-:W-:Y:S01]  /*0650*/  @!P0 STS [R2], R5 ;  /* 0x0000000502008388 */ /* 0x000fe20000000800 */
[----:B------:R-:W-:Y:S01]  /*0660*/  BAR.SYNC.DEFER_BLOCKING 0x0 ;  /* 0x0000000000007b1d */ /* 0x000fe20000010000 */
[----:B------:R-:W-:-:S05]  /*0670*/  ISETP.GT.U32.AND P0, PT, R3, 0xf, PT ;  /* 0x0000000f0300780c */ /* 0x000fca0003f04070 */
[----:B------:R-:W-:Y:S04]  /*0680*/  @!P1 LDS R4, [R2+0x80] ;  /* 0x0000800002049984 */ /* 0x000fe80000000800 */
[----:B------:R-:W3:Y:S02]  /*0690*/  @!P1 LDS R7, [R2] ;  /* 0x0000000002079984 */ /* 0x000ee40000000800 */
[----:B---3--:R-:W-:-:S05]  /*06a0*/  @!P1 IMAD.IADD R7, R4, 0x1, R7 ;  /* 0x0000000104079824 */ /* 0x008fca00078e0207 */
[----:B------:R-:W-:Y:S01]  /*06b0*/  @!P1 STS [R2], R7 ;  /* 0x0000000702009388 */ /* 0x000fe20000000800 */
[----:B------:R-:W-:Y:S01]  /*06c0*/  BAR.SYNC.DEFER_BLOCKING 0x0 ;  /* 0x0000000000007b1d */ /* 0x000fe20000010000 */
[----:B------:R-:W-:-:S05]  /*06d0*/  ISETP.GT.U32.AND P1, PT, R3, 0x7, PT ;  /* 0x000000070300780c */ /* 0x000fca0003f24070 */
[----:B------:R-:W-:Y:S04]  /*06e0*/  @!P0 LDS R4, [R2+0x40] ;  /* 0x0000400002048984 */ /* 0x000fe80000000800 */
[----:B-1----:R-:W1:Y:S02]  /*06f0*/  @!P0 LDS R9, [R2] ;  /* 0x0000000002098984 */ /* 0x002e640000000800 */
[----:B-1----:R-:W-:-:S05]  /*0700*/  @!P0 IMAD.IADD R9, R4, 0x1, R9 ;  /* 0x0000000104098824 */ /* 0x002fca00078e0209 */
[----:B------:R-:W-:Y:S01]  /*0710*/  @!P0 STS [R2], R9 ;  /* 0x0000000902008388 */ /* 0x000fe20000000800 */
[----:B------:R-:W-:Y:S01]  /*0720*/  BAR.SYNC.DEFER_BLOCKING 0x0 ;  /* 0x0000000000007b1d */ /* 0x000fe20000010000 */
[----:B------:R-:W-:-:S05]  /*0730*/  ISETP.GT.U32.AND P0, PT, R3, 0x3, PT ;  /* 0x000000030300780c */ /* 0x000fca0003f04070 */
[----:B------:R-:W-:Y:S04]  /*0740*/  @!P1 LDS R4, [R2+0x20] ;  /* 0x0000200002049984 */ /* 0x000fe80000000800 */
[----:B------:R-:W1:Y:S02]  /*0750*/  @!P1 LDS R5, [R2] ;  /* 0x0000000002059984 */ /* 0x000e640000000800 */
[----:B-1----:R-:W-:-:S05]  /*0760*/  @!P1 IMAD.IADD R5, R4, 0x1, R5 ;  /* 0x0000000104059824 */ /* 0x002fca00078e0205 */
[----:B------:R1:W-:Y:S01]  /*0770*/  @!P1 STS [R2], R5 ;  /* 0x0000000502009388 */ /* 0x0003e20000000800 */
[----:B------:R-:W-:Y:S01]  /*0780*/  BAR.SYNC.DEFER_BLOCKING 0x0 ;  /* 0x0000000000007b1d */ /* 0x000fe20000010000 */
[----:B------:R-:W-:Y:S02]  /*0790*/  ISETP.GT.U32.AND P1, PT, R3, 0x1, PT ;  /* 0x000000010300780c */ /* 0x000fe40003f24070 */
[----:B-1----:R-:W-:-:S04]  /*07a0*/  @!P2 MOV R5, 0x400 ;  /* 0x000004000005a802 */ /* 0x002fc80000000f00 */
[----:B--2---:R-:W-:Y:S01]  /*07b0*/  @!P2 LEA R9, R6, R5, 0x18 ;  /* 0x000000050609a211 */ /* 0x004fe200078ec0ff */
[----:B------:R-:W-:Y:S04]  /*07c0*/  @!P0 LDS R4, [R2+0x10] ;  /* 0x0000100002048984 */ /* 0x000fe80000000800 */
[----:B------:R-:W1:Y:S02]  /*07d0*/  @!P0 LDS R7, [R2] ;  /* 0x0000000002078984 */ /* 0x000e640000000800 */
[----:B-1----:R-:W-:-:S05]  /*07e0*/  @!P0 IADD3 R7, PT, PT, R4, R7, RZ ;  /* 0x0000000704078210 */ /* 0x002fca0007ffe0ff */
[----:B------:R-:W-:Y:S01]  /*07f0*/  @!P0 STS [R2], R7 ;  /* 0x0000000702008388 */ /* 0x000fe20000000800 */
[----:B------:R-:W-:Y:S06]  /*0800*/  BAR.SYNC.DEFER_BLOCKING 0x0 ;  /* 0x0000000000007b1d */ /* 0x000fec0000010000 */
[----:B------:R-:W-:Y:S04]  /*0810*/  @!P1 LDS R3, [R2+0x8] ;  /* 0x0000080002039984 */ /* 0x000fe80000000800 */
[----:B------:R-:W1:Y:S02]  /*0820*/  @!P1 LDS R4, [R2] ;  /* 0x0000000002049984 */ /* 0x000e640000000800 */
[----:B-1----:R-:W-:-:S05]  /*0830*/  @!P1 IMAD.IADD R3, R3, 0x1, R4 ;  /* 0x0000000103039824 */ /* 0x002fca00078e0204 */
[----:B------:R-:W-:Y:S01]  /*0840*/  @!P1 STS [R2], R3 ;  /* 0x0000000302009388 */ /* 0x000fe20000000800 */
[----:B------:R-:W-:Y:S06]  /*0850*/  BAR.SYNC.DEFER_BLOCKING 0x0 ;  /* 0x0000000000007b1d */ /* 0x000fec0000010000 */
[----:B------:R-:W1:Y:S02]  /*0860*/  @!P2 LDS.64 R4, [R9+0x3c00] ;  /* 0x003c00000904a984 */ /* 0x000e640000000a00 */
[----:B-1----:R-:W-:-:S05]  /*0870*/  @!P2 IMAD.IADD R4, R5, 0x1, R4 ;  /* 0x000000010504a824 */ /* 0x002fca00078e0204 */
[----:B------:R1:W-:Y:S01]  /*0880*/  @!P2 STS [R9+0x3c00], R4 ;  /* 0x003c00040900a388 */ /* 0x0003e20000000800 */
[----:B------:R-:W-:Y:S06]  /*0890*/  BAR.SYNC.DEFER_BLOCKING 0x0 ;  /* 0x0000000000007b1d */ /* 0x000fec0000010000 */
[----:B------:R-:W-:Y:S05]  /*08a0*/  @P2 EXIT ;  /* 0x000000000000294d */ /* 0x000fea0003800000 */
[----:B------:R-:W2:Y:S01]  /*08b0*/  S2UR UR5, SR_CgaCtaId ;  /* 0x00000000000579c3 */ /* 0x000ea20000008800 */
[----:B------:R-:W-:-:S07]  /*08c0*/  UMOV UR4, 0x400 ;  /* 0x0000040000047882 */ /* 0x000fce0000000000 */
[----:B0-----:R-:W0:Y:S01]  /*08d0*/  LDC.64 R2, c[0x0][0x3a0] ;  /* 0x0000e800ff027b82 */ /* 0x001e220000000a00 */
[----:B--2---:R-:W-:Y:S01]  /*08e0*/  ULEA UR4, UR5, UR4, 0x18 ;  /* 0x0000000405047291 */ /* 0x004fe2000f8ec0ff */
[----:B0-----:R-:W-:-:S08]  /*08f0*/  IMAD.WIDE.U32 R2, R0, 0x4, R2 ;  /* 0x0000000400027825 */ /* 0x001fd000078e0002 */
[----:B------:R-:W0:Y:S04]  /*0900*/  LDS R5, [UR4+0x3c00] ;  /* 0x003c0004ff057984 */ /* 0x000e280008000800 */
[----:B0-----:R-:W-:Y:S01]  /*0910*/  STG.E desc[UR6][R2.64], R5 ;  /* 0x0000000502007986 */ /* 0x001fe2000c101906 */
[----:B------:R-:W-:Y:S05]  /*0920*/  EXIT ;  /* 0x000000000000794d */ /* 0x000fea0003800000 */
.L_x_8:
[----:B------:R-:W-:-:S00]  /*0930*/  BRA `(.L_x_8) ;  /* 0xfffffffc00fc7947 */ /* 0x000fc0000383ffff */
[----:B------:R-:W-:-:S00]  /*0940*/  NOP ;  /* 0x0000000000007918 */ /* 0x000fc00000000000 */
        /* <DEDUP_REMOVED lines=11> */
.L_x_9:


//--------------------- .nv.shared._Z24solve_nqueen_cuda_kerneliiPjS_S_S_i --------------------------
	.section	.nv.shared._Z24solve_nqueen_cuda_kerneliiPjS_S_S_i,"aw",@nobits
	.sectionflags	@""
	.align	4
.nv.shared._Z24solve_nqueen_cuda_kerneliiPjS_S_S_i:
	.zero		16768


//--------------------- .nv.shared.reserved.0     --------------------------
	.section	.nv.shared.reserved.0,"aw",@nobits
	.weak		__nv_reservedSMEM_offset_0_alias
	.size		__nv_reservedSMEM_offset_0_alias, 0, 64
	.other		__nv_reservedSMEM_offset_0_alias,@"STO_CUDA_RESERVED_SHARED STV_DEFAULT"
__nv_reservedSMEM_offset_0_alias:
	.zero		0
	.zero		64


//--------------------- .nv.constant0._Z24solve_nqueen_cuda_kerneliiPjS_S_S_i --------------------------
	.section	.nv.constant0._Z24solve_nqueen_cuda_kerneliiPjS_S_S_i,"a",@progbits
	.sectionflags	@""
	.align	4
.nv.constant0._Z24solve_nqueen_cuda_kerneliiPjS_S_S_i:
	.zero		940


//--------------------- SYMBOLS --------------------------

	.type		.nv.reservedSmem.offset0,@object
	.size		.nv.reservedSmem.offset0,0x4
	.type		.nv.reservedSmem.cap,@object
	.size		.nv.reservedSmem.cap,0x4
